//
// Generated by NVIDIA NVVM Compiler
//
// Compiler Build ID: CL-36424714
// Cuda compilation tools, release 13.0, V13.0.88
// Based on NVVM 20.0.0
//

.version 9.0
.target sm_100
.address_size 64

	// .globl	_Z12bitonic_sortPcPi
// _ZZ12bitonic_sortPcPiE8string_s has been demoted
// _ZZ12bitonic_sortPcPiE9indices_s has been demoted

.visible .entry _Z12bitonic_sortPcPi(
	.param .u64 .ptr .align 1 _Z12bitonic_sortPcPi_param_0,
	.param .u64 .ptr .align 1 _Z12bitonic_sortPcPi_param_1
)
{
	.reg .pred 	%p<86>;
	.reg .b16 	%rs<50>;
	.reg .b32 	%r<265>;
	.reg .b64 	%rd<9>;
	// demoted variable
	.shared .align 1 .b8 _ZZ12bitonic_sortPcPiE8string_s[8];
	// demoted variable
	.shared .align 4 .b8 _ZZ12bitonic_sortPcPiE9indices_s[32];
	ld.param.u64 	%rd2, [_Z12bitonic_sortPcPi_param_0];
	ld.param.u64 	%rd1, [_Z12bitonic_sortPcPi_param_1];
	cvta.to.global.u64 	%rd3, %rd2;
	mov.u32 	%r1, %tid.x;
	cvt.u64.u32 	%rd4, %r1;
	add.s64 	%rd5, %rd3, %rd4;
	ld.global.u8 	%rs25, [%rd5];
	mov.u32 	%r46, _ZZ12bitonic_sortPcPiE8string_s;
	add.s32 	%r47, %r46, %r1;
	st.shared.u8 	[%r47], %rs25;
	shl.b32 	%r48, %r1, 2;
	mov.u32 	%r49, _ZZ12bitonic_sortPcPiE9indices_s;
	add.s32 	%r2, %r49, %r48;
	st.shared.u32 	[%r2], %r1;
	shl.b32 	%r3, %r1, 1;
	add.s32 	%r4, %r2, %r48;
	ld.shared.u32 	%r5, [%r4];
	ld.shared.u32 	%r6, [%r4+4];
	setp.gt.u32 	%p1, %r1, 3;
	@%p1 bra 	$L__BB0_9;
	and.b32  	%r50, %r1, 1;
	setp.eq.b32 	%p2, %r50, 1;
	not.pred 	%p3, %p2;
	@%p3 bra 	$L__BB0_5;
	mov.b32 	%r254, 0;
$L__BB0_3:
	mov.u32 	%r9, %r254;
	add.s32 	%r52, %r9, %r5;
	shr.s32 	%r53, %r52, 31;
	shr.u32 	%r54, %r53, 29;
	add.s32 	%r55, %r52, %r54;
	and.b32  	%r56, %r55, -8;
	sub.s32 	%r57, %r52, %r56;
	add.s32 	%r59, %r46, %r57;
	ld.shared.u8 	%rs26, [%r59];
	cvt.s16.s8 	%rs3, %rs26;
	add.s32 	%r60, %r9, %r6;
	shr.s32 	%r61, %r60, 31;
	shr.u32 	%r62, %r61, 29;
	add.s32 	%r63, %r60, %r62;
	and.b32  	%r64, %r63, -8;
	sub.s32 	%r65, %r60, %r64;
	add.s32 	%r66, %r46, %r65;
	ld.shared.u8 	%rs27, [%r66];
	cvt.s16.s8 	%rs4, %rs27;
	setp.eq.s16 	%p4, %rs26, %rs27;
	setp.lt.u32 	%p5, %r9, 8;
	and.pred  	%p6, %p4, %p5;
	add.s32 	%r254, %r9, 1;
	@%p6 bra 	$L__BB0_3;
	setp.eq.s32 	%p7, %r9, 8;
	setp.ge.s16 	%p8, %rs3, %rs4;
	or.pred  	%p9, %p7, %p8;
	@%p9 bra 	$L__BB0_9;
	bra.uni 	$L__BB0_8;
$L__BB0_5:
	mov.b32 	%r253, 0;
$L__BB0_6:
	mov.u32 	%r7, %r253;
	add.s32 	%r68, %r7, %r6;
	shr.s32 	%r69, %r68, 31;
	shr.u32 	%r70, %r69, 29;
	add.s32 	%r71, %r68, %r70;
	and.b32  	%r72, %r71, -8;
	sub.s32 	%r73, %r68, %r72;
	add.s32 	%r75, %r46, %r73;
	ld.shared.u8 	%rs28, [%r75];
	cvt.s16.s8 	%rs1, %rs28;
	add.s32 	%r76, %r7, %r5;
	shr.s32 	%r77, %r76, 31;
	shr.u32 	%r78, %r77, 29;
	add.s32 	%r79, %r76, %r78;
	and.b32  	%r80, %r79, -8;
	sub.s32 	%r81, %r76, %r80;
	add.s32 	%r82, %r46, %r81;
	ld.shared.u8 	%rs29, [%r82];
	cvt.s16.s8 	%rs2, %rs29;
	setp.eq.s16 	%p10, %rs28, %rs29;
	setp.lt.u32 	%p11, %r7, 8;
	and.pred  	%p12, %p10, %p11;
	add.s32 	%r253, %r7, 1;
	@%p12 bra 	$L__BB0_6;
	setp.ne.s32 	%p13, %r7, 8;
	setp.lt.s16 	%p14, %rs1, %rs2;
	and.pred  	%p15, %p13, %p14;
	@%p15 bra 	$L__BB0_8;
	bra.uni 	$L__BB0_9;
$L__BB0_8:
	st.shared.u32 	[%r4], %r6;
	st.shared.u32 	[%r4+4], %r5;
$L__BB0_9:
	bar.sync 	0;
	and.b32  	%r11, %r1, 2;
	and.b32  	%r83, %r3, 2044;
	and.b32  	%r84, %r1, 1;
	or.b32  	%r12, %r83, %r84;
	shl.b32 	%r85, %r12, 2;
	add.s32 	%r13, %r49, %r85;
	ld.shared.u32 	%r14, [%r13];
	ld.shared.u32 	%r15, [%r13+8];
	setp.gt.u32 	%p16, %r12, 5;
	@%p16 bra 	$L__BB0_18;
	setp.eq.s32 	%p17, %r11, 0;
	@%p17 bra 	$L__BB0_14;
	mov.b32 	%r255, 0;
$L__BB0_12:
	mov.u32 	%r16, %r255;
	add.s32 	%r88, %r16, %r14;
	shr.s32 	%r89, %r88, 31;
	shr.u32 	%r90, %r89, 29;
	add.s32 	%r91, %r88, %r90;
	and.b32  	%r92, %r91, -8;
	sub.s32 	%r93, %r88, %r92;
	add.s32 	%r95, %r46, %r93;
	ld.shared.u8 	%rs30, [%r95];
	cvt.s16.s8 	%rs5, %rs30;
	add.s32 	%r96, %r16, %r15;
	shr.s32 	%r97, %r96, 31;
	shr.u32 	%r98, %r97, 29;
	add.s32 	%r99, %r96, %r98;
	and.b32  	%r100, %r99, -8;
	sub.s32 	%r101, %r96, %r100;
	add.s32 	%r102, %r46, %r101;
	ld.shared.u8 	%rs31, [%r102];
	cvt.s16.s8 	%rs6, %rs31;
	setp.eq.s16 	%p18, %rs30, %rs31;
	setp.lt.u32 	%p19, %r16, 8;
	and.pred  	%p20, %p18, %p19;
	add.s32 	%r255, %r16, 1;
	@%p20 bra 	$L__BB0_12;
	setp.ne.s32 	%p21, %r16, 8;
	setp.lt.s16 	%p22, %rs5, %rs6;
	and.pred  	%p23, %p21, %p22;
	@%p23 bra 	$L__BB0_17;
	bra.uni 	$L__BB0_18;
$L__BB0_14:
	mov.b32 	%r256, 0;
$L__BB0_15:
	mov.u32 	%r18, %r256;
	add.s32 	%r104, %r18, %r15;
	shr.s32 	%r105, %r104, 31;
	shr.u32 	%r106, %r105, 29;
	add.s32 	%r107, %r104, %r106;
	and.b32  	%r108, %r107, -8;
	sub.s32 	%r109, %r104, %r108;
	add.s32 	%r111, %r46, %r109;
	ld.shared.u8 	%rs32, [%r111];
	cvt.s16.s8 	%rs7, %rs32;
	add.s32 	%r112, %r18, %r14;
	shr.s32 	%r113, %r112, 31;
	shr.u32 	%r114, %r113, 29;
	add.s32 	%r115, %r112, %r114;
	and.b32  	%r116, %r115, -8;
	sub.s32 	%r117, %r112, %r116;
	add.s32 	%r118, %r46, %r117;
	ld.shared.u8 	%rs33, [%r118];
	cvt.s16.s8 	%rs8, %rs33;
	setp.eq.s16 	%p24, %rs32, %rs33;
	setp.lt.u32 	%p25, %r18, 8;
	and.pred  	%p26, %p24, %p25;
	add.s32 	%r256, %r18, 1;
	@%p26 bra 	$L__BB0_15;
	setp.eq.s32 	%p27, %r18, 8;
	setp.ge.s16 	%p28, %rs7, %rs8;
	or.pred  	%p29, %p27, %p28;
	@%p29 bra 	$L__BB0_18;
$L__BB0_17:
	st.shared.u32 	[%r13], %r15;
	st.shared.u32 	[%r13+8], %r14;
$L__BB0_18:
	setp.gt.u32 	%p30, %r1, 3;
	bar.sync 	0;
	ld.shared.u32 	%r20, [%r4];
	ld.shared.u32 	%r21, [%r4+4];
	@%p30 bra 	$L__BB0_27;
	setp.eq.s32 	%p31, %r11, 0;
	@%p31 bra 	$L__BB0_23;
	mov.b32 	%r257, 0;
$L__BB0_21:
	mov.u32 	%r22, %r257;
	add.s32 	%r120, %r22, %r20;
	shr.s32 	%r121, %r120, 31;
	shr.u32 	%r122, %r121, 29;
	add.s32 	%r123, %r120, %r122;
	and.b32  	%r124, %r123, -8;
	sub.s32 	%r125, %r120, %r124;
	add.s32 	%r127, %r46, %r125;
	ld.shared.u8 	%rs34, [%r127];
	cvt.s16.s8 	%rs9, %rs34;
	add.s32 	%r128, %r22, %r21;
	shr.s32 	%r129, %r128, 31;
	shr.u32 	%r130, %r129, 29;
	add.s32 	%r131, %r128, %r130;
	and.b32  	%r132, %r131, -8;
	sub.s32 	%r133, %r128, %r132;
	add.s32 	%r134, %r46, %r133;
	ld.shared.u8 	%rs35, [%r134];
	cvt.s16.s8 	%rs10, %rs35;
	setp.eq.s16 	%p32, %rs34, %rs35;
	setp.lt.u32 	%p33, %r22, 8;
	and.pred  	%p34, %p32, %p33;
	add.s32 	%r257, %r22, 1;
	@%p34 bra 	$L__BB0_21;
	setp.ne.s32 	%p35, %r22, 8;
	setp.lt.s16 	%p36, %rs9, %rs10;
	and.pred  	%p37, %p35, %p36;
	@%p37 bra 	$L__BB0_26;
	bra.uni 	$L__BB0_27;
$L__BB0_23:
	mov.b32 	%r258, 0;
$L__BB0_24:
	mov.u32 	%r24, %r258;
	add.s32 	%r136, %r24, %r21;
	shr.s32 	%r137, %r136, 31;
	shr.u32 	%r138, %r137, 29;
	add.s32 	%r139, %r136, %r138;
	and.b32  	%r140, %r139, -8;
	sub.s32 	%r141, %r136, %r140;
	add.s32 	%r143, %r46, %r141;
	ld.shared.u8 	%rs36, [%r143];
	cvt.s16.s8 	%rs11, %rs36;
	add.s32 	%r144, %r24, %r20;
	shr.s32 	%r145, %r144, 31;
	shr.u32 	%r146, %r145, 29;
	add.s32 	%r147, %r144, %r146;
	and.b32  	%r148, %r147, -8;
	sub.s32 	%r149, %r144, %r148;
	add.s32 	%r150, %r46, %r149;
	ld.shared.u8 	%rs37, [%r150];
	cvt.s16.s8 	%rs12, %rs37;
	setp.eq.s16 	%p38, %rs36, %rs37;
	setp.lt.u32 	%p39, %r24, 8;
	and.pred  	%p40, %p38, %p39;
	add.s32 	%r258, %r24, 1;
	@%p40 bra 	$L__BB0_24;
	setp.eq.s32 	%p41, %r24, 8;
	setp.ge.s16 	%p42, %rs11, %rs12;
	or.pred  	%p43, %p41, %p42;
	@%p43 bra 	$L__BB0_27;
$L__BB0_26:
	st.shared.u32 	[%r4], %r21;
	st.shared.u32 	[%r4+4], %r20;
$L__BB0_27:
	bar.sync 	0;
	and.b32  	%r26, %r1, 4;
	and.b32  	%r151, %r3, 2040;
	and.b32  	%r152, %r1, 3;
	or.b32  	%r153, %r151, %r152;
	shl.b32 	%r154, %r153, 2;
	add.s32 	%r27, %r49, %r154;
	ld.shared.u32 	%r28, [%r27];
	ld.shared.u32 	%r29, [%r27+16];
	setp.gt.u32 	%p44, %r153, 3;
	@%p44 bra 	$L__BB0_36;
	setp.eq.s32 	%p45, %r26, 0;
	@%p45 bra 	$L__BB0_32;
	mov.b32 	%r259, 0;
$L__BB0_30:
	mov.u32 	%r30, %r259;
	add.s32 	%r157, %r30, %r28;
	shr.s32 	%r158, %r157, 31;
	shr.u32 	%r159, %r158, 29;
	add.s32 	%r160, %r157, %r159;
	and.b32  	%r161, %r160, -8;
	sub.s32 	%r162, %r157, %r161;
	add.s32 	%r164, %r46, %r162;
	ld.shared.u8 	%rs38, [%r164];
	cvt.s16.s8 	%rs13, %rs38;
	add.s32 	%r165, %r30, %r29;
	shr.s32 	%r166, %r165, 31;
	shr.u32 	%r167, %r166, 29;
	add.s32 	%r168, %r165, %r167;
	and.b32  	%r169, %r168, -8;
	sub.s32 	%r170, %r165, %r169;
	add.s32 	%r171, %r46, %r170;
	ld.shared.u8 	%rs39, [%r171];
	cvt.s16.s8 	%rs14, %rs39;
	setp.eq.s16 	%p46, %rs38, %rs39;
	setp.lt.u32 	%p47, %r30, 8;
	and.pred  	%p48, %p46, %p47;
	add.s32 	%r259, %r30, 1;
	@%p48 bra 	$L__BB0_30;
	setp.ne.s32 	%p49, %r30, 8;
	setp.lt.s16 	%p50, %rs13, %rs14;
	and.pred  	%p51, %p49, %p50;
	@%p51 bra 	$L__BB0_35;
	bra.uni 	$L__BB0_36;
$L__BB0_32:
	mov.b32 	%r260, 0;
$L__BB0_33:
	mov.u32 	%r32, %r260;
	add.s32 	%r173, %r32, %r29;
	shr.s32 	%r174, %r173, 31;
	shr.u32 	%r175, %r174, 29;
	add.s32 	%r176, %r173, %r175;
	and.b32  	%r177, %r176, -8;
	sub.s32 	%r178, %r173, %r177;
	add.s32 	%r180, %r46, %r178;
	ld.shared.u8 	%rs40, [%r180];
	cvt.s16.s8 	%rs15, %rs40;
	add.s32 	%r181, %r32, %r28;
	shr.s32 	%r182, %r181, 31;
	shr.u32 	%r183, %r182, 29;
	add.s32 	%r184, %r181, %r183;
	and.b32  	%r185, %r184, -8;
	sub.s32 	%r186, %r181, %r185;
	add.s32 	%r187, %r46, %r186;
	ld.shared.u8 	%rs41, [%r187];
	cvt.s16.s8 	%rs16, %rs41;
	setp.eq.s16 	%p52, %rs40, %rs41;
	setp.lt.u32 	%p53, %r32, 8;
	and.pred  	%p54, %p52, %p53;
	add.s32 	%r260, %r32, 1;
	@%p54 bra 	$L__BB0_33;
	setp.eq.s32 	%p55, %r32, 8;
	setp.ge.s16 	%p56, %rs15, %rs16;
	or.pred  	%p57, %p55, %p56;
	@%p57 bra 	$L__BB0_36;
$L__BB0_35:
	st.shared.u32 	[%r27], %r29;
	st.shared.u32 	[%r27+16], %r28;
$L__BB0_36:
	setp.gt.u32 	%p58, %r12, 5;
	bar.sync 	0;
	ld.shared.u32 	%r34, [%r13];
	ld.shared.u32 	%r35, [%r13+8];
	@%p58 bra 	$L__BB0_45;
	setp.eq.s32 	%p59, %r26, 0;
	@%p59 bra 	$L__BB0_41;
	mov.b32 	%r261, 0;
$L__BB0_39:
	mov.u32 	%r36, %r261;
	add.s32 	%r189, %r36, %r34;
	shr.s32 	%r190, %r189, 31;
	shr.u32 	%r191, %r190, 29;
	add.s32 	%r192, %r189, %r191;
	and.b32  	%r193, %r192, -8;
	sub.s32 	%r194, %r189, %r193;
	add.s32 	%r196, %r46, %r194;
	ld.shared.u8 	%rs42, [%r196];
	cvt.s16.s8 	%rs17, %rs42;
	add.s32 	%r197, %r36, %r35;
	shr.s32 	%r198, %r197, 31;
	shr.u32 	%r199, %r198, 29;
	add.s32 	%r200, %r197, %r199;
	and.b32  	%r201, %r200, -8;
	sub.s32 	%r202, %r197, %r201;
	add.s32 	%r203, %r46, %r202;
	ld.shared.u8 	%rs43, [%r203];
	cvt.s16.s8 	%rs18, %rs43;
	setp.eq.s16 	%p60, %rs42, %rs43;
	setp.lt.u32 	%p61, %r36, 8;
	and.pred  	%p62, %p60, %p61;
	add.s32 	%r261, %r36, 1;
	@%p62 bra 	$L__BB0_39;
	setp.ne.s32 	%p63, %r36, 8;
	setp.lt.s16 	%p64, %rs17, %rs18;
	and.pred  	%p65, %p63, %p64;
	@%p65 bra 	$L__BB0_44;
	bra.uni 	$L__BB0_45;
$L__BB0_41:
	mov.b32 	%r262, 0;
$L__BB0_42:
	mov.u32 	%r38, %r262;
	add.s32 	%r205, %r38, %r35;
	shr.s32 	%r206, %r205, 31;
	shr.u32 	%r207, %r206, 29;
	add.s32 	%r208, %r205, %r207;
	and.b32  	%r209, %r208, -8;
	sub.s32 	%r210, %r205, %r209;
	add.s32 	%r212, %r46, %r210;
	ld.shared.u8 	%rs44, [%r212];
	cvt.s16.s8 	%rs19, %rs44;
	add.s32 	%r213, %r38, %r34;
	shr.s32 	%r214, %r213, 31;
	shr.u32 	%r215, %r214, 29;
	add.s32 	%r216, %r213, %r215;
	and.b32  	%r217, %r216, -8;
	sub.s32 	%r218, %r213, %r217;
	add.s32 	%r219, %r46, %r218;
	ld.shared.u8 	%rs45, [%r219];
	cvt.s16.s8 	%rs20, %rs45;
	setp.eq.s16 	%p66, %rs44, %rs45;
	setp.lt.u32 	%p67, %r38, 8;
	and.pred  	%p68, %p66, %p67;
	add.s32 	%r262, %r38, 1;
	@%p68 bra 	$L__BB0_42;
	setp.eq.s32 	%p69, %r38, 8;
	setp.ge.s16 	%p70, %rs19, %rs20;
	or.pred  	%p71, %p69, %p70;
	@%p71 bra 	$L__BB0_45;
$L__BB0_44:
	st.shared.u32 	[%r13], %r35;
	st.shared.u32 	[%r13+8], %r34;
$L__BB0_45:
	setp.gt.u32 	%p72, %r1, 3;
	bar.sync 	0;
	ld.shared.u32 	%r40, [%r4];
	ld.shared.u32 	%r41, [%r4+4];
	@%p72 bra 	$L__BB0_54;
	setp.eq.s32 	%p73, %r26, 0;
	@%p73 bra 	$L__BB0_50;
	mov.b32 	%r263, 0;
$L__BB0_48:
	mov.u32 	%r42, %r263;
	add.s32 	%r221, %r42, %r40;
	shr.s32 	%r222, %r221, 31;
	shr.u32 	%r223, %r222, 29;
	add.s32 	%r224, %r221, %r223;
	and.b32  	%r225, %r224, -8;
	sub.s32 	%r226, %r221, %r225;
	add.s32 	%r228, %r46, %r226;
	ld.shared.u8 	%rs46, [%r228];
	cvt.s16.s8 	%rs21, %rs46;
	add.s32 	%r229, %r42, %r41;
	shr.s32 	%r230, %r229, 31;
	shr.u32 	%r231, %r230, 29;
	add.s32 	%r232, %r229, %r231;
	and.b32  	%r233, %r232, -8;
	sub.s32 	%r234, %r229, %r233;
	add.s32 	%r235, %r46, %r234;
	ld.shared.u8 	%rs47, [%r235];
	cvt.s16.s8 	%rs22, %rs47;
	setp.eq.s16 	%p74, %rs46, %rs47;
	setp.lt.u32 	%p75, %r42, 8;
	and.pred  	%p76, %p74, %p75;
	add.s32 	%r263, %r42, 1;
	@%p76 bra 	$L__BB0_48;
	setp.ne.s32 	%p77, %r42, 8;
	setp.lt.s16 	%p78, %rs21, %rs22;
	and.pred  	%p79, %p77, %p78;
	@%p79 bra 	$L__BB0_53;
	bra.uni 	$L__BB0_54;
$L__BB0_50:
	mov.b32 	%r264, 0;
$L__BB0_51:
	mov.u32 	%r44, %r264;
	add.s32 	%r237, %r44, %r41;
	shr.s32 	%r238, %r237, 31;
	shr.u32 	%r239, %r238, 29;
	add.s32 	%r240, %r237, %r239;
	and.b32  	%r241, %r240, -8;
	sub.s32 	%r242, %r237, %r241;
	add.s32 	%r244, %r46, %r242;
	ld.shared.u8 	%rs48, [%r244];
	cvt.s16.s8 	%rs23, %rs48;
	add.s32 	%r245, %r44, %r40;
	shr.s32 	%r246, %r245, 31;
	shr.u32 	%r247, %r246, 29;
	add.s32 	%r248, %r245, %r247;
	and.b32  	%r249, %r248, -8;
	sub.s32 	%r250, %r245, %r249;
	add.s32 	%r251, %r46, %r250;
	ld.shared.u8 	%rs49, [%r251];
	cvt.s16.s8 	%rs24, %rs49;
	setp.eq.s16 	%p80, %rs48, %rs49;
	setp.lt.u32 	%p81, %r44, 8;
	and.pred  	%p82, %p80, %p81;
	add.s32 	%r264, %r44, 1;
	@%p82 bra 	$L__BB0_51;
	setp.eq.s32 	%p83, %r44, 8;
	setp.ge.s16 	%p84, %rs23, %rs24;
	or.pred  	%p85, %p83, %p84;
	@%p85 bra 	$L__BB0_54;
$L__BB0_53:
	st.shared.u32 	[%r4], %r41;
	st.shared.u32 	[%r4+4], %r40;
$L__BB0_54:
	bar.sync 	0;
	cvta.to.global.u64 	%rd6, %rd1;
	ld.shared.u32 	%r252, [%r2];
	mul.wide.u32 	%rd7, %r1, 4;
	add.s64 	%rd8, %rd6, %rd7;
	st.global.u32 	[%rd8], %r252;
	ret;

}


// ===== COMPILED SASS (sm_100) =====

	.target	sm_100

	.elftype	@"ET_EXEC"


//--------------------- .note.nv.tkinfo           --------------------------
	.section	.note.nv.tkinfo,"",@"SHT_NOTE"
	.sectionflags	@"SHF_NOTE_NV_TKINFO"
	.tkinfo
        /*0018*/ 	.word	0x00000002
        /*0030*/ 	.string	""
        /*0030*/ 	.string	"ptxas"
        /*0030*/ 	.string	"Cuda compilation tools, release 13.0, V13.0.88"
        /*0030*/ 	.string	"Build cuda_13.0.r13.0/compiler.36424714_0"
        /*0030*/ 	.string	"-arch sm_100 -m 64 "



//--------------------- .note.nv.cuinfo           --------------------------
	.section	.note.nv.cuinfo,"",@"SHT_NOTE"
	.sectionflags	@"SHF_NOTE_NV_CUINFO"
        /*0018*/ 	.short	0x0002
        /*001a*/ 	.short	0x0064
        /*001c*/ 	.short	0x0082
	.zero		2


//--------------------- .nv.info                  --------------------------
	.section	.nv.info,"",@"SHT_CUDA_INFO"
	.align	4


	//----- nvinfo : EIATTR_REGCOUNT
	.align		4
        /*0000*/ 	.byte	0x04, 0x2f
        /*0002*/ 	.short	(.L_1 - .L_0)
	.align		4
.L_0:
        /*0004*/ 	.word	index@(_Z12bitonic_sortPcPi)
        /*0008*/ 	.word	0x00000010


	//----- nvinfo : EIATTR_FRAME_SIZE
	.align		4
.L_1:
        /*000c*/ 	.byte	0x04, 0x11
        /*000e*/ 	.short	(.L_3 - .L_2)
	.align		4
.L_2:
        /*0010*/ 	.word	index@(_Z12bitonic_sortPcPi)
        /*0014*/ 	.word	0x00000000


	//----- nvinfo : EIATTR_MIN_STACK_SIZE
	.align		4
.L_3:
        /*0018*/ 	.byte	0x04, 0x12
        /*001a*/ 	.short	(.L_5 - .L_4)
	.align		4
.L_4:
        /*001c*/ 	.word	index@(_Z12bitonic_sortPcPi)
        /*0020*/ 	.word	0x00000000
.L_5:


//--------------------- .nv.compat                --------------------------
	.section	.nv.compat,"",@"SHT_CUDA_COMPAT_INFO"
	.align	4
        /*0000*/ 	.byte	0x02, 0x09, 0x00, 0x00, 0x02, 0x02, 0x01, 0x00, 0x02, 0x05, 0x05, 0x00, 0x03, 0x07, 0x01, 0x01
        /*0010*/ 	.byte	0x02, 0x03, 0x00, 0x00, 0x02, 0x06, 0x01, 0x00, 0x04, 0x0b, 0x08, 0x00, 0x09, 0x00, 0x00, 0x00
        /*0020*/ 	.byte	0x00, 0x00, 0x00, 0x00


//--------------------- .nv.info._Z12bitonic_sortPcPi --------------------------
	.section	.nv.info._Z12bitonic_sortPcPi,"",@"SHT_CUDA_INFO"
	.sectionflags	@""
	.align	4


	//----- nvinfo : EIATTR_CUDA_API_VERSION
	.align		4
        /*0000*/ 	.byte	0x04, 0x37
        /*0002*/ 	.short	(.L_7 - .L_6)
.L_6:
        /*0004*/ 	.word	0x00000082


	//----- nvinfo : EIATTR_KPARAM_INFO
	.align		4
.L_7:
        /*0008*/ 	.byte	0x04, 0x17
        /*000a*/ 	.short	(.L_9 - .L_8)
.L_8:
        /*000c*/ 	.word	0x00000000
        /*0010*/ 	.short	0x0001
        /*0012*/ 	.short	0x0008
        /*0014*/ 	.byte	0x00, 0xf5, 0x21, 0x00


	//----- nvinfo : EIATTR_KPARAM_INFO
	.align		4
.L_9:
        /*0018*/ 	.byte	0x04, 0x17
        /*001a*/ 	.short	(.L_11 - .L_10)
.L_10:
        /*001c*/ 	.word	0x00000000
        /*0020*/ 	.short	0x0000
        /*0022*/ 	.short	0x0000
        /*0024*/ 	.byte	0x00, 0xf5, 0x21, 0x00


	//----- nvinfo : EIATTR_SPARSE_MMA_MASK
	.align		4
.L_11:
        /*0028*/ 	.byte	0x03, 0x50
        /*002a*/ 	.short	0x0000


	//----- nvinfo : EIATTR_MAXREG_COUNT
	.align		4
        /*002c*/ 	.byte	0x03, 0x1b
        /*002e*/ 	.short	0x00ff


	//----- nvinfo : EIATTR_NUM_BARRIERS
	.align		4
        /*0030*/ 	.byte	0x02, 0x4c
        /*0032*/ 	.byte	0x01
	.zero		1


	//----- nvinfo : EIATTR_MERCURY_ISA_VERSION
	.align		4
        /*0034*/ 	.byte	0x03, 0x5f
        /*0036*/ 	.short	0x0101


	//----- nvinfo : EIATTR_VRC_CTA_INIT_COUNT
	.align		4
        /*0038*/ 	.byte	0x02, 0x4a
	.zero		1
	.zero		1


	//----- nvinfo : EIATTR_EXIT_INSTR_OFFSETS
	.align		4
        /*003c*/ 	.byte	0x04, 0x1c
        /*003e*/ 	.short	(.L_13 - .L_12)


	//   ....[0]....
.L_12:
        /*0040*/ 	.word	0x00001ad0


	//----- nvinfo : EIATTR_CRS_STACK_SIZE
	.align		4
.L_13:
        /*0044*/ 	.byte	0x04, 0x1e
        /*0046*/ 	.short	(.L_15 - .L_14)
.L_14:
        /*0048*/ 	.word	0x00000000


	//----- nvinfo : EIATTR_CBANK_PARAM_SIZE
	.align		4
.L_15:
        /*004c*/ 	.byte	0x03, 0x19
        /*004e*/ 	.short	0x0010


	//----- nvinfo : EIATTR_PARAM_CBANK
	.align		4
        /*0050*/ 	.byte	0x04, 0x0a
        /*0052*/ 	.short	(.L_17 - .L_16)
	.align		4
.L_16:
        /*0054*/ 	.word	index@(.nv.constant0._Z12bitonic_sortPcPi)
        /*0058*/ 	.short	0x0380
        /*005a*/ 	.short	0x0010


	//----- nvinfo : EIATTR_SW_WAR
	.align		4
.L_17:
        /*005c*/ 	.byte	0x04, 0x36
        /*005e*/ 	.short	(.L_19 - .L_18)
.L_18:
        /*0060*/ 	.word	0x00000008
.L_19:


//--------------------- .nv.callgraph             --------------------------
	.section	.nv.callgraph,"",@"SHT_CUDA_CALLGRAPH"
	.align	4
	.sectionentsize	8
	.align		4
        /*0000*/ 	.word	0x00000000
	.align		4
        /*0004*/ 	.word	0xffffffff
	.align		4
        /*0008*/ 	.word	0x00000000
	.align		4
        /*000c*/ 	.word	0xfffffffe
	.align		4
        /*0010*/ 	.word	0x00000000
	.align		4
        /*0014*/ 	.word	0xfffffffd
	.align		4
        /*0018*/ 	.word	0x00000000
	.align		4
        /*001c*/ 	.word	0xfffffffc


//--------------------- .text._Z12bitonic_sortPcPi --------------------------
	.section	.text._Z12bitonic_sortPcPi,"ax",@progbits
	.align	128
        .global         _Z12bitonic_sortPcPi
        .type           _Z12bitonic_sortPcPi,@function
        .size           _Z12bitonic_sortPcPi,(.L_x_55 - _Z12bitonic_sortPcPi)
        .other          _Z12bitonic_sortPcPi,@"STO_CUDA_ENTRY STV_DEFAULT"
_Z12bitonic_sortPcPi:
.text._Z12bitonic_sortPcPi:
[----:B------:R-:W-:Y:S01]  /*0000*/  LDC R1, c[0x0][0x37c] ;  /* 0x0000df00ff017b82 */ /* 0x000fe20000000800 */
[----:B------:R-:W0:Y:S01]  /*0010*/  S2R R0, SR_TID.X ;  /* 0x0000000000007919 */ /* 0x000e220000002100 */
[----:B------:R-:W0:Y:S01]  /*0020*/  LDCU.64 UR4, c[0x0][0x380] ;  /* 0x00007000ff0477ac */ /* 0x000e220008000a00 */
[----:B------:R-:W1:Y:S01]  /*0030*/  LDCU.64 UR8, c[0x0][0x358] ;  /* 0x00006b00ff0877ac */ /* 0x000e620008000a00 */
[----:B0-----:R-:W-:-:S05]  /*0040*/  IADD3 R6, P0, PT, R0, UR4, RZ ;  /* 0x0000000400067c10 */ /* 0x001fca000ff1e0ff */
[----:B------:R-:W-:-:S06]  /*0050*/  IMAD.X R7, RZ, RZ, UR5, P0 ;  /* 0x00000005ff077e24 */ /* 0x000fcc00080e06ff */
[----:B-1----:R-:W2:Y:S01]  /*0060*/  LDG.E.U8 R7, desc[UR8][R6.64] ;  /* 0x0000000806077981 */ /* 0x002ea2000c1e1100 */
[----:B------:R-:W0:Y:S01]  /*0070*/  S2UR UR6, SR_CgaCtaId ;  /* 0x00000000000679c3 */ /* 0x000e220000008800 */
[----:B------:R-:W-:Y:S01]  /*0080*/  UMOV UR4, 0x400 ;  /* 0x0000040000047882 */ /* 0x000fe20000000000 */
[C---:B------:R-:W-:Y:S01]  /*0090*/  ISETP.GT.U32.AND P1, PT, R0.reuse, 0x3, PT ;  /* 0x000000030000780c */ /* 0x040fe20003f24070 */
[----:B------:R-:W-:Y:S01]  /*00a0*/  UIADD3 UR5, UPT, UPT, UR4, 0x8, URZ ;  /* 0x0000000804057890 */ /* 0x000fe2000fffe0ff */
[----:B------:R-:W-:Y:S01]  /*00b0*/  BSSY.RECONVERGENT B1, `(.L_x_0) ;  /* 0x0000047000017945 */ /* 0x000fe20003800200 */
[----:B------:R-:W-:Y:S02]  /*00c0*/  IMAD.SHL.U32 R4, R0, 0x2, RZ ;  /* 0x0000000200047824 */ /* 0x000fe400078e00ff */
[----:B0-----:R-:W-:Y:S02]  /*00d0*/  ULEA UR5, UR6, UR5, 0x18 ;  /* 0x0000000506057291 */ /* 0x001fe4000f8ec0ff */
[----:B------:R-:W-:-:S04]  /*00e0*/  ULEA UR4, UR6, UR4, 0x18 ;  /* 0x0000000406047291 */ /* 0x000fc8000f8ec0ff */
[----:B------:R-:W-:-:S05]  /*00f0*/  LEA R3, R0, UR5, 0x2 ;  /* 0x0000000500037c11 */ /* 0x000fca000f8e10ff */
[----:B------:R-:W-:Y:S01]  /*0100*/  IMAD R2, R0, 0x4, R3 ;  /* 0x0000000400027824 */ /* 0x000fe200078e0203 */
[----:B--2---:R0:W-:Y:S04]  /*0110*/  STS.U8 [R0+UR4], R7 ;  /* 0x0000000700007988 */ /* 0x0041e80008000004 */
[----:B------:R0:W-:Y:S01]  /*0120*/  STS [R3], R0 ;  /* 0x0000000003007388 */ /* 0x0001e20000000800 */
[----:B------:R-:W-:Y:S05]  /*0130*/  @P1 BRA `(.L_x_1) ;  /* 0x0000000000f81947 */ /* 0x000fea0003800000 */
[----:B------:R1:W2:Y:S01]  /*0140*/  LDS R5, [R2] ;  /* 0x0000000002057984 */ /* 0x0002a20000000800 */
[----:B------:R-:W-:Y:S01]  /*0150*/  LOP3.LUT R6, R0, 0x1, RZ, 0xc0, !PT ;  /* 0x0000000100067812 */ /* 0x000fe200078ec0ff */
[----:B------:R-:W-:Y:S02]  /*0160*/  BSSY.RELIABLE B0, `(.L_x_2) ;  /* 0x0000039000007945 */ /* 0x000fe40003800100 */
[----:B0-----:R1:W0:Y:S01]  /*0170*/  LDS R7, [R2+0x4] ;  /* 0x0000040002077984 */ /* 0x0012220000000800 */
[----:B------:R-:W-:-:S13]  /*0180*/  ISETP.NE.U32.AND P0, PT, R6, 0x1, PT ;  /* 0x000000010600780c */ /* 0x000fda0003f05070 */
[----:B-1----:R-:W-:Y:S05]  /*0190*/  @P0 BRA `(.L_x_3) ;  /* 0x00000000006c0947 */ /* 0x002fea0003800000 */
[----:B------:R-:W-:Y:S01]  /*01a0*/  BSSY.RECONVERGENT B2, `(.L_x_4) ;  /* 0x0000013000027945 */ /* 0x000fe20003800200 */
[----:B------:R-:W-:-:S07]  /*01b0*/  IMAD.MOV.U32 R6, RZ, RZ, RZ ;  /* 0x000000ffff067224 */ /* 0x000fce00078e00ff */
.L_x_5:
[--C-:B--2---:R-:W-:Y:S01]  /*01c0*/  IMAD.IADD R8, R5, 0x1, R6.reuse ;  /* 0x0000000105087824 */ /* 0x104fe200078e0206 */
[----:B------:R-:W-:Y:S01]  /*01d0*/  ISETP.GE.U32.AND P0, PT, R6, 0x8, PT ;  /* 0x000000080600780c */ /* 0x000fe20003f06070 */
[----:B0-----:R-:W-:-:S03]  /*01e0*/  IMAD.IADD R10, R7, 0x1, R6 ;  /* 0x00000001070a7824 */ /* 0x001fc600078e0206 */
[----:B------:R-:W-:Y:S02]  /*01f0*/  SHF.R.S32.HI R9, RZ, 0x1f, R8 ;  /* 0x0000001fff097819 */ /* 0x000fe40000011408 */
[----:B------:R-:W-:Y:S02]  /*0200*/  SHF.R.S32.HI R11, RZ, 0x1f, R10 ;  /* 0x0000001fff0b7819 */ /* 0x000fe4000001140a */
[----:B------:R-:W-:Y:S02]  /*0210*/  LEA.HI R9, R9, R8, RZ, 0x3 ;  /* 0x0000000809097211 */ /* 0x000fe400078f18ff */
[----:B------:R-:W-:Y:S02]  /*0220*/  LEA.HI R11, R11, R10, RZ, 0x3 ;  /* 0x0000000a0b0b7211 */ /* 0x000fe400078f18ff */
[----:B------:R-:W-:Y:S02]  /*0230*/  LOP3.LUT R9, R9, 0xfffffff8, RZ, 0xc0, !PT ;  /* 0xfffffff809097812 */ /* 0x000fe400078ec0ff */
[----:B------:R-:W-:-:S02]  /*0240*/  LOP3.LUT R11, R11, 0xfffffff8, RZ, 0xc0, !PT ;  /* 0xfffffff80b0b7812 */ /* 0x000fc400078ec0ff */
[----:B------:R-:W-:Y:S01]  /*0250*/  IADD3 R9, PT, PT, R8, UR4, -R9 ;  /* 0x0000000408097c10 */ /* 0x000fe2000fffe809 */
[----:B------:R-:W-:Y:S01]  /*0260*/  IMAD.MOV.U32 R8, RZ, RZ, R6 ;  /* 0x000000ffff087224 */ /* 0x000fe200078e0006 */
[----:B------:R-:W-:Y:S01]  /*0270*/  IADD3 R11, PT, PT, R10, UR4, -R11 ;  /* 0x000000040a0b7c10 */ /* 0x000fe2000fffe80b */
[----:B------:R-:W-:-:S03]  /*0280*/  VIADD R6, R6, 0x1 ;  /* 0x0000000106067836 */ /* 0x000fc60000000000 */
[----:B------:R-:W-:Y:S04]  /*0290*/  LDS.U8 R9, [R9] ;  /* 0x0000000009097984 */ /* 0x000fe80000000000 */
[----:B------:R-:W0:Y:S02]  /*02a0*/  LDS.U8 R10, [R11] ;  /* 0x000000000b0a7984 */ /* 0x000e240000000000 */
[----:B0-----:R-:W-:-:S13]  /*02b0*/  ISETP.EQ.AND P2, PT, R9, R10, PT ;  /* 0x0000000a0900720c */ /* 0x001fda0003f42270 */
[----:B------:R-:W-:Y:S05]  /*02c0*/  @!P0 BRA P2, `(.L_x_5) ;  /* 0xfffffffc00bc8947 */ /* 0x000fea000103ffff */
[----:B------:R-:W-:Y:S05]  /*02d0*/  BSYNC.RECONVERGENT B2 ;  /* 0x0000000000027941 */ /* 0x000fea0003800200 */
.L_x_4:
[----:B------:R-:W-:Y:S02]  /*02e0*/  PRMT R6, R10, 0x8880, RZ ;  /* 0x000088800a067816 */ /* 0x000fe400000000ff */
[----:B------:R-:W-:-:S04]  /*02f0*/  PRMT R9, R9, 0x8880, RZ ;  /* 0x0000888009097816 */ /* 0x000fc800000000ff */
[----:B------:R-:W-:-:S04]  /*0300*/  ISETP.GE.AND P0, PT, R9, R6, PT ;  /* 0x000000060900720c */ /* 0x000fc80003f06270 */
[----:B------:R-:W-:-:S13]  /*0310*/  ISETP.EQ.OR P0, PT, R8, 0x8, P0 ;  /* 0x000000080800780c */ /* 0x000fda0000702670 */
[----:B------:R-:W-:Y:S05]  /*0320*/  @P0 BREAK.RELIABLE B0 ;  /* 0x0000000000000942 */ /* 0x000fea0003800100 */
[----:B------:R-:W-:Y:S05]  /*0330*/  @P0 BRA `(.L_x_1) ;  /* 0x0000000000780947 */ /* 0x000fea0003800000 */
[----:B------:R-:W-:Y:S05]  /*0340*/  BRA `(.L_x_6) ;  /* 0x0000000000687947 */ /* 0x000fea0003800000 */
.L_x_3:
[----:B------:R-:W-:Y:S01]  /*0350*/  BSSY.RECONVERGENT B2, `(.L_x_7) ;  /* 0x0000013000027945 */ /* 0x000fe20003800200 */
[----:B------:R-:W-:-:S07]  /*0360*/  IMAD.MOV.U32 R6, RZ, RZ, RZ ;  /* 0x000000ffff067224 */ /* 0x000fce00078e00ff */
.L_x_8:
[--C-:B0-----:R-:W-:Y:S01]  /*0370*/  IMAD.IADD R8, R7, 0x1, R6.reuse ;  /* 0x0000000107087824 */ /* 0x101fe200078e0206 */
[----:B------:R-:W-:Y:S01]  /*0380*/  ISETP.GE.U32.AND P0, PT, R6, 0x8, PT ;  /* 0x000000080600780c */ /* 0x000fe20003f06070 */
[----:B--2---:R-:W-:-:S03]  /*0390*/  IMAD.IADD R10, R5, 0x1, R6 ;  /* 0x00000001050a7824 */ /* 0x004fc600078e0206 */
        /* <DEDUP_REMOVED lines=15> */
.L_x_7:
[----:B------:R-:W-:Y:S02]  /*0490*/  PRMT R6, R10, 0x8880, RZ ;  /* 0x000088800a067816 */ /* 0x000fe400000000ff */
[----:B------:R-:W-:-:S04]  /*04a0*/  PRMT R9, R9, 0x8880, RZ ;  /* 0x0000888009097816 */ /* 0x000fc800000000ff */
[----:B------:R-:W-:-:S04]  /*04b0*/  ISETP.GE.AND P0, PT, R9, R6, PT ;  /* 0x000000060900720c */ /* 0x000fc80003f06270 */
[----:B------:R-:W-:-:S13]  /*04c0*/  ISETP.NE.AND P0, PT, R8, 0x8, !P0 ;  /* 0x000000080800780c */ /* 0x000fda0004705270 */
[----:B------:R-:W-:Y:S05]  /*04d0*/  @!P0 BREAK.RELIABLE B0 ;  /* 0x0000000000008942 */ /* 0x000fea0003800100 */
[----:B------:R-:W-:Y:S05]  /*04e0*/  @!P0 BRA `(.L_x_1) ;  /* 0x00000000000c8947 */ /* 0x000fea0003800000 */
.L_x_6:
[----:B------:R-:W-:Y:S05]  /*04f0*/  BSYNC.RELIABLE B0 ;  /* 0x0000000000007941 */ /* 0x000fea0003800100 */
.L_x_2:
[----:B------:R1:W-:Y:S04]  /*0500*/  STS [R2], R7 ;  /* 0x0000000702007388 */ /* 0x0003e80000000800 */
[----:B------:R1:W-:Y:S02]  /*0510*/  STS [R2+0x4], R5 ;  /* 0x0000040502007388 */ /* 0x0003e40000000800 */
.L_x_1:
[----:B------:R-:W-:Y:S05]  /*0520*/  BSYNC.RECONVERGENT B1 ;  /* 0x0000000000017941 */ /* 0x000fea0003800200 */
.L_x_0:
[----:B------:R-:W-:Y:S05]  /*0530*/  WARPSYNC.ALL ;  /* 0x0000000000007948 */ /* 0x000fea0003800000 */
[----:B-1----:R-:W-:Y:S01]  /*0540*/  LOP3.LUT R5, R4, 0x7fc, RZ, 0xc0, !PT ;  /* 0x000007fc04057812 */ /* 0x002fe200078ec0ff */
[----:B------:R-:W-:Y:S01]  /*0550*/  BAR.SYNC.DEFER_BLOCKING 0x0 ;  /* 0x0000000000007b1d */ /* 0x000fe20000010000 */
[----:B------:R-:W-:Y:S02]  /*0560*/  LOP3.LUT R13, R0, 0x2, RZ, 0xc0, !PT ;  /* 0x00000002000d7812 */ /* 0x000fe400078ec0ff */
[----:B------:R-:W-:-:S03]  /*0570*/  LOP3.LUT R5, R5, 0x1, R0, 0xf8, !PT ;  /* 0x0000000105057812 */ /* 0x000fc600078ef800 */
[----:B------:R-:W-:Y:S01]  /*0580*/  BSSY.RECONVERGENT B1, `(.L_x_9) ;  /* 0x0000041000017945 */ /* 0x000fe20003800200 */
[C---:B------:R-:W-:Y:S02]  /*0590*/  ISETP.GT.U32.AND P2, PT, R5.reuse, 0x5, PT ;  /* 0x000000050500780c */ /* 0x040fe40003f44070 */
[----:B------:R-:W-:-:S11]  /*05a0*/  LEA R5, R5, UR5, 0x2 ;  /* 0x0000000505057c11 */ /* 0x000fd6000f8e10ff */
[----:B------:R-:W-:Y:S05]  /*05b0*/  @P2 BRA `(.L_x_10) ;  /* 0x0000000000f42947 */ /* 0x000fea0003800000 */
[----:B------:R1:W2:Y:S01]  /*05c0*/  LDS R6, [R5] ;  /* 0x0000000005067984 */ /* 0x0002a20000000800 */
[----:B------:R-:W-:Y:S01]  /*05d0*/  ISETP.NE.AND P0, PT, R13, RZ, PT ;  /* 0x000000ff0d00720c */ /* 0x000fe20003f05270 */
[----:B------:R-:W-:Y:S02]  /*05e0*/  BSSY.RELIABLE B0, `(.L_x_11) ;  /* 0x0000038000007945 */ /* 0x000fe40003800100 */
[----:B------:R1:W3:Y:S10]  /*05f0*/  LDS R8, [R5+0x8] ;  /* 0x0000080005087984 */ /* 0x0002f40000000800 */
[----:B-1----:R-:W-:Y:S05]  /*0600*/  @!P0 BRA `(.L_x_12) ;  /* 0x00000000006c8947 */ /* 0x002fea0003800000 */
[----:B------:R-:W-:Y:S01]  /*0610*/  BSSY.RECONVERGENT B2, `(.L_x_13) ;  /* 0x0000013000027945 */ /* 0x000fe20003800200 */
[----:B0-----:R-:W-:-:S07]  /*0620*/  IMAD.MOV.U32 R7, RZ, RZ, RZ ;  /* 0x000000ffff077224 */ /* 0x001fce00078e00ff */
.L_x_14:
[--C-:B--2---:R-:W-:Y:S01]  /*0630*/  IMAD.IADD R9, R6, 0x1, R7.reuse ;  /* 0x0000000106097824 */ /* 0x104fe200078e0207 */
[----:B------:R-:W-:Y:S01]  /*0640*/  ISETP.GE.U32.AND P0, PT, R7, 0x8, PT ;  /* 0x000000080700780c */ /* 0x000fe20003f06070 */
[----:B---3--:R-:W-:-:S03]  /*0650*/  IMAD.IADD R11, R8, 0x1, R7 ;  /* 0x00000001080b7824 */ /* 0x008fc600078e0207 */
        /* <DEDUP_REMOVED lines=15> */
.L_x_13:
[----:B------:R-:W-:Y:S02]  /*0750*/  PRMT R7, R11, 0x8880, RZ ;  /* 0x000088800b077816 */ /* 0x000fe400000000ff */
[----:B------:R-:W-:Y:S02]  /*0760*/  PRMT R10, R10, 0x8880, RZ ;  /* 0x000088800a0a7816 */ /* 0x000fe400000000ff */
[----:B------:R-:W-:Y:S02]  /*0770*/  ISETP.NE.AND P3, PT, R9, 0x8, PT ;  /* 0x000000080900780c */ /* 0x000fe40003f65270 */
[----:B------:R-:W-:-:S13]  /*0780*/  ISETP.GE.AND P0, PT, R10, R7, PT ;  /* 0x000000070a00720c */ /* 0x000fda0003f06270 */
[----:B------:R-:W-:Y:S05]  /*0790*/  @!P0 BRA P3, `(.L_x_15) ;  /* 0x0000000000708947 */ /* 0x000fea0001800000 */
[----:B------:R-:W-:Y:S05]  /*07a0*/  BREAK.RELIABLE B0 ;  /* 0x0000000000007942 */ /* 0x000fea0003800100 */
[----:B------:R-:W-:Y:S05]  /*07b0*/  BRA `(.L_x_10) ;  /* 0x0000000000747947 */ /* 0x000fea0003800000 */
.L_x_12:
[----:B------:R-:W-:Y:S01]  /*07c0*/  BSSY.RECONVERGENT B2, `(.L_x_16) ;  /* 0x0000013000027945 */ /* 0x000fe20003800200 */
[----:B0-----:R-:W-:-:S07]  /*07d0*/  IMAD.MOV.U32 R7, RZ, RZ, RZ ;  /* 0x000000ffff077224 */ /* 0x001fce00078e00ff */
.L_x_17:
[--C-:B---3--:R-:W-:Y:S01]  /*07e0*/  IMAD.IADD R9, R8, 0x1, R7.reuse ;  /* 0x0000000108097824 */ /* 0x108fe200078e0207 */
        /* <DEDUP_REMOVED lines=17> */
.L_x_16:
[----:B------:R-:W-:Y:S02]  /*0900*/  PRMT R7, R11, 0x8880, RZ ;  /* 0x000088800b077816 */ /* 0x000fe400000000ff */
[----:B------:R-:W-:-:S04]  /*0910*/  PRMT R10, R10, 0x8880, RZ ;  /* 0x000088800a0a7816 */ /* 0x000fc800000000ff */
[----:B------:R-:W-:-:S04]  /*0920*/  ISETP.GE.AND P0, PT, R10, R7, PT ;  /* 0x000000070a00720c */ /* 0x000fc80003f06270 */
[----:B------:R-:W-:-:S13]  /*0930*/  ISETP.EQ.OR P0, PT, R9, 0x8, P0 ;  /* 0x000000080900780c */ /* 0x000fda0000702670 */
[----:B------:R-:W-:Y:S05]  /*0940*/  @P0 BREAK.RELIABLE B0 ;  /* 0x0000000000000942 */ /* 0x000fea0003800100 */
[----:B------:R-:W-:Y:S05]  /*0950*/  @P0 BRA `(.L_x_10) ;  /* 0x00000000000c0947 */ /* 0x000fea0003800000 */
.L_x_15:
[----:B------:R-:W-:Y:S05]  /*0960*/  BSYNC.RELIABLE B0 ;  /* 0x0000000000007941 */ /* 0x000fea0003800100 */
.L_x_11:
[----:B------:R1:W-:Y:S04]  /*0970*/  STS [R5], R8 ;  /* 0x0000000805007388 */ /* 0x0003e80000000800 */
[----:B------:R1:W-:Y:S02]  /*0980*/  STS [R5+0x8], R6 ;  /* 0x0000080605007388 */ /* 0x0003e40000000800 */
.L_x_10:
[----:B------:R-:W-:Y:S05]  /*0990*/  BSYNC.RECONVERGENT B1 ;  /* 0x0000000000017941 */ /* 0x000fea0003800200 */
.L_x_9:
[----:B------:R-:W-:Y:S05]  /*09a0*/  WARPSYNC.ALL ;  /* 0x0000000000007948 */ /* 0x000fea0003800000 */
[----:B------:R-:W-:Y:S06]  /*09b0*/  BAR.SYNC.DEFER_BLOCKING 0x0 ;  /* 0x0000000000007b1d */ /* 0x000fec0000010000 */
[----:B------:R-:W-:Y:S04]  /*09c0*/  BSSY.RECONVERGENT B1, `(.L_x_18) ;  /* 0x000003f000017945 */ /* 0x000fe80003800200 */
[----:B------:R-:W-:Y:S05]  /*09d0*/  @P1 BRA `(.L_x_19) ;  /* 0x0000000000f41947 */ /* 0x000fea0003800000 */
[----:B0-----:R0:W2:Y:S01]  /*09e0*/  LDS R7, [R2] ;  /* 0x0000000002077984 */ /* 0x0010a20000000800 */
[----:B------:R-:W-:Y:S01]  /*09f0*/  ISETP.NE.AND P0, PT, R13, RZ, PT ;  /* 0x000000ff0d00720c */ /* 0x000fe20003f05270 */
[----:B------:R-:W-:Y:S02]  /*0a00*/  BSSY.RELIABLE B0, `(.L_x_20) ;  /* 0x0000038000007945 */ /* 0x000fe40003800100 */
[----:B------:R0:W3:Y:S10]  /*0a10*/  LDS R9, [R2+0x4] ;  /* 0x0000040002097984 */ /* 0x0000f40000000800 */
[----:B0-----:R-:W-:Y:S05]  /*0a20*/  @!P0 BRA `(.L_x_21) ;  /* 0x00000000006c8947 */ /* 0x001fea0003800000 */
[----:B------:R-:W-:Y:S01]  /*0a30*/  BSSY.RECONVERGENT B2, `(.L_x_22) ;  /* 0x0000013000027945 */ /* 0x000fe20003800200 */
[----:B-1----:R-:W-:-:S07]  /*0a40*/  IMAD.MOV.U32 R6, RZ, RZ, RZ ;  /* 0x000000ffff067224 */ /* 0x002fce00078e00ff */
.L_x_23:
        /* <DEDUP_REMOVED lines=18> */
.L_x_22:
[----:B------:R-:W-:Y:S02]  /*0b70*/  PRMT R6, R10, 0x8880, RZ ;  /* 0x000088800a067816 */ /* 0x000fe400000000ff */
[----:B------:R-:W-:Y:S02]  /*0b80*/  PRMT R11, R11, 0x8880, RZ ;  /* 0x000088800b0b7816 */ /* 0x000fe400000000ff */
[----:B------:R-:W-:Y:S02]  /*0b90*/  ISETP.NE.AND P3, PT, R8, 0x8, PT ;  /* 0x000000080800780c */ /* 0x000fe40003f65270 */
[----:B------:R-:W-:-:S13]  /*0ba0*/  ISETP.GE.AND P0, PT, R11, R6, PT ;  /* 0x000000060b00720c */ /* 0x000fda0003f06270 */
[----:B------:R-:W-:Y:S05]  /*0bb0*/  @!P0 BRA P3, `(.L_x_24) ;  /* 0x0000000000708947 */ /* 0x000fea0001800000 */
[----:B------:R-:W-:Y:S05]  /*0bc0*/  BREAK.RELIABLE B0 ;  /* 0x0000000000007942 */ /* 0x000fea0003800100 */
[----:B------:R-:W-:Y:S05]  /*0bd0*/  BRA `(.L_x_19) ;  /* 0x0000000000747947 */ /* 0x000fea0003800000 */
.L_x_21:
[----:B------:R-:W-:Y:S01]  /*0be0*/  BSSY.RECONVERGENT B2, `(.L_x_25) ;  /* 0x0000013000027945 */ /* 0x000fe20003800200 */
[----:B-1----:R-:W-:-:S07]  /*0bf0*/  IMAD.MOV.U32 R6, RZ, RZ, RZ ;  /* 0x000000ffff067224 */ /* 0x002fce00078e00ff */
.L_x_26:
        /* <DEDUP_REMOVED lines=18> */
.L_x_25:
[----:B------:R-:W-:Y:S02]  /*0d20*/  PRMT R6, R10, 0x8880, RZ ;  /* 0x000088800a067816 */ /* 0x000fe400000000ff */
[----:B------:R-:W-:-:S04]  /*0d30*/  PRMT R11, R11, 0x8880, RZ ;  /* 0x000088800b0b7816 */ /* 0x000fc800000000ff */
[----:B------:R-:W-:-:S04]  /*0d40*/  ISETP.GE.AND P0, PT, R11, R6, PT ;  /* 0x000000060b00720c */ /* 0x000fc80003f06270 */
[----:B------:R-:W-:-:S13]  /*0d50*/  ISETP.EQ.OR P0, PT, R8, 0x8, P0 ;  /* 0x000000080800780c */ /* 0x000fda0000702670 */
[----:B------:R-:W-:Y:S05]  /*0d60*/  @P0 BREAK.RELIABLE B0 ;  /* 0x0000000000000942 */ /* 0x000fea0003800100 */
[----:B------:R-:W-:Y:S05]  /*0d70*/  @P0 BRA `(.L_x_19) ;  /* 0x00000000000c0947 */ /* 0x000fea0003800000 */
.L_x_24:
[----:B------:R-:W-:Y:S05]  /*0d80*/  BSYNC.RELIABLE B0 ;  /* 0x0000000000007941 */ /* 0x000fea0003800100 */
.L_x_20:
[----:B------:R2:W-:Y:S04]  /*0d90*/  STS [R2], R9 ;  /* 0x0000000902007388 */ /* 0x0005e80000000800 */
[----:B------:R2:W-:Y:S02]  /*0da0*/  STS [R2+0x4], R7 ;  /* 0x0000040702007388 */ /* 0x0005e40000000800 */
.L_x_19:
[----:B------:R-:W-:Y:S05]  /*0db0*/  BSYNC.RECONVERGENT B1 ;  /* 0x0000000000017941 */ /* 0x000fea0003800200 */
.L_x_18:
[----:B------:R-:W-:Y:S05]  /*0dc0*/  WARPSYNC.ALL ;  /* 0x0000000000007948 */ /* 0x000fea0003800000 */
[----:B0-2---:R-:W-:Y:S01]  /*0dd0*/  LOP3.LUT R7, R4, 0x7f8, RZ, 0xc0, !PT ;  /* 0x000007f804077812 */ /* 0x005fe200078ec0ff */
        /* <DEDUP_REMOVED lines=11> */
[----:B0-----:R-:W-:Y:S05]  /*0e90*/  @!P0 BRA `(.L_x_30) ;  /* 0x00000000006c8947 */ /* 0x001fea0003800000 */
[----:B------:R-:W-:Y:S01]  /*0ea0*/  BSSY.RECONVERGENT B2, `(.L_x_31) ;  /* 0x0000013000027945 */ /* 0x000fe20003800200 */
[----:B-1----:R-:W-:-:S07]  /*0eb0*/  IMAD.MOV.U32 R6, RZ, RZ, RZ ;  /* 0x000000ffff067224 */ /* 0x002fce00078e00ff */
.L_x_32:
        /* <DEDUP_REMOVED lines=18> */
.L_x_31:
[----:B------:R-:W-:Y:S02]  /*0fe0*/  PRMT R6, R10, 0x8880, RZ ;  /* 0x000088800a067816 */ /* 0x000fe400000000ff */
[----:B------:R-:W-:Y:S02]  /*0ff0*/  PRMT R11, R11, 0x8880, RZ ;  /* 0x000088800b0b7816 */ /* 0x000fe400000000ff */
[----:B------:R-:W-:Y:S02]  /*1000*/  ISETP.NE.AND P3, PT, R8, 0x8, PT ;  /* 0x000000080800780c */ /* 0x000fe40003f65270 */
[----:B------:R-:W-:-:S13]  /*1010*/  ISETP.GE.AND P0, PT, R11, R6, PT ;  /* 0x000000060b00720c */ /* 0x000fda0003f06270 */
[----:B------:R-:W-:Y:S05]  /*1020*/  @!P0 BRA P3, `(.L_x_33) ;  /* 0x0000000000708947 */ /* 0x000fea0001800000 */
[----:B------:R-:W-:Y:S05]  /*1030*/  BREAK.RELIABLE B0 ;  /* 0x0000000000007942 */ /* 0x000fea0003800100 */
[----:B------:R-:W-:Y:S05]  /*1040*/  BRA `(.L_x_28) ;  /* 0x0000000000747947 */ /* 0x000fea0003800000 */
.L_x_30:
[----:B------:R-:W-:Y:S01]  /*1050*/  BSSY.RECONVERGENT B2, `(.L_x_34) ;  /* 0x0000013000027945 */ /* 0x000fe20003800200 */
[----:B-1----:R-:W-:-:S07]  /*1060*/  IMAD.MOV.U32 R6, RZ, RZ, RZ ;  /* 0x000000ffff067224 */ /* 0x002fce00078e00ff */
.L_x_35:
        /* <DEDUP_REMOVED lines=18> */
.L_x_34:
[----:B------:R-:W-:Y:S02]  /*1190*/  PRMT R6, R10, 0x8880, RZ ;  /* 0x000088800a067816 */ /* 0x000fe400000000ff */
[----:B------:R-:W-:-:S04]  /*11a0*/  PRMT R11, R11, 0x8880, RZ ;  /* 0x000088800b0b7816 */ /* 0x000fc800000000ff */
[----:B------:R-:W-:-:S04]  /*11b0*/  ISETP.GE.AND P0, PT, R11, R6, PT ;  /* 0x000000060b00720c */ /* 0x000fc80003f06270 */
[----:B------:R-:W-:-:S13]  /*11c0*/  ISETP.EQ.OR P0, PT, R8, 0x8, P0 ;  /* 0x000000080800780c */ /* 0x000fda0000702670 */
[----:B------:R-:W-:Y:S05]  /*11d0*/  @P0 BREAK.RELIABLE B0 ;  /* 0x0000000000000942 */ /* 0x000fea0003800100 */
[----:B------:R-:W-:Y:S05]  /*11e0*/  @P0 BRA `(.L_x_28) ;  /* 0x00000000000c0947 */ /* 0x000fea0003800000 */
.L_x_33:
[----:B------:R-:W-:Y:S05]  /*11f0*/  BSYNC.RELIABLE B0 ;  /* 0x0000000000007941 */ /* 0x000fea0003800100 */
.L_x_29:
[----:B------:R0:W-:Y:S04]  /*1200*/  STS [R4], R9 ;  /* 0x0000000904007388 */ /* 0x0001e80000000800 */
[----:B------:R0:W-:Y:S02]  /*1210*/  STS [R4+0x10], R7 ;  /* 0x0000100704007388 */ /* 0x0001e40000000800 */
.L_x_28:
[----:B------:R-:W-:Y:S05]  /*1220*/  BSYNC.RECONVERGENT B1 ;  /* 0x0000000000017941 */ /* 0x000fea0003800200 */
.L_x_27:
[----:B------:R-:W-:Y:S05]  /*1230*/  WARPSYNC.ALL ;  /* 0x0000000000007948 */ /* 0x000fea0003800000 */
[----:B------:R-:W-:Y:S06]  /*1240*/  BAR.SYNC.DEFER_BLOCKING 0x0 ;  /* 0x0000000000007b1d */ /* 0x000fec0000010000 */
[----:B------:R-:W-:Y:S04]  /*1250*/  BSSY.RECONVERGENT B1, `(.L_x_36) ;  /* 0x000003f000017945 */ /* 0x000fe80003800200 */
[----:B------:R-:W-:Y:S05]  /*1260*/  @P2 BRA `(.L_x_37) ;  /* 0x0000000000f42947 */ /* 0x000fea0003800000 */
[----:B0-----:R0:W2:Y:S01]  /*1270*/  LDS R4, [R5] ;  /* 0x0000000005047984 */ /* 0x0010a20000000800 */
[----:B------:R-:W-:Y:S01]  /*1280*/  ISETP.NE.AND P0, PT, R12, RZ, PT ;  /* 0x000000ff0c00720c */ /* 0x000fe20003f05270 */
[----:B------:R-:W-:Y:S02]  /*1290*/  BSSY.RELIABLE B0, `(.L_x_38) ;  /* 0x0000038000007945 */ /* 0x000fe40003800100 */
[----:B-1----:R0:W1:Y:S10]  /*12a0*/  LDS R6, [R5+0x8] ;  /* 0x0000080005067984 */ /* 0x0020740000000800 */
[----:B0-----:R-:W-:Y:S05]  /*12b0*/  @!P0 BRA `(.L_x_39) ;  /* 0x00000000006c8947 */ /* 0x001fea0003800000 */
[----:B------:R-:W-:Y:S01]  /*12c0*/  BSSY.RECONVERGENT B2, `(.L_x_40) ;  /* 0x0000013000027945 */ /* 0x000fe20003800200 */
[----:B------:R-:W-:-:S07]  /*12d0*/  IMAD.MOV.U32 R7, RZ, RZ, RZ ;  /* 0x000000ffff077224 */ /* 0x000fce00078e00ff */
.L_x_41:
[--C-:B--2---:R-:W-:Y:S01]  /*12e0*/  IMAD.IADD R8, R4, 0x1, R7.reuse ;  /* 0x0000000104087824 */ /* 0x104fe200078e0207 */
[----:B------:R-:W-:Y:S01]  /*12f0*/  ISETP.GE.U32.AND P0, PT, R7, 0x8, PT ;  /* 0x000000080700780c */ /* 0x000fe20003f06070 */
[----:B-1----:R-:W-:-:S03]  /*1300*/  IMAD.IADD R10, R6, 0x1, R7 ;  /* 0x00000001060a7824 */ /* 0x002fc600078e0207 */
[----:B------:R-:W-:Y:S02]  /*1310*/  SHF.R.S32.HI R9, RZ, 0x1f, R8 ;  /* 0x0000001fff097819 */ /* 0x000fe40000011408 */
[----:B------:R-:W-:Y:S02]  /*1320*/  SHF.R.S32.HI R11, RZ, 0x1f, R10 ;  /* 0x0000001fff0b7819 */ /* 0x000fe4000001140a */
[----:B------:R-:W-:Y:S02]  /*1330*/  LEA.HI R9, R9, R8, RZ, 0x3 ;  /* 0x0000000809097211 */ /* 0x000fe400078f18ff */
[----:B------:R-:W-:Y:S02]  /*1340*/  LEA.HI R11, R11, R10, RZ, 0x3 ;  /* 0x0000000a0b0b7211 */ /* 0x000fe400078f18ff */
[----:B------:R-:W-:Y:S02]  /*1350*/  LOP3.LUT R9, R9, 0xfffffff8, RZ, 0xc0, !PT ;  /* 0xfffffff809097812 */ /* 0x000fe400078ec0ff */
[----:B------:R-:W-:-:S02]  /*1360*/  LOP3.LUT R11, R11, 0xfffffff8, RZ, 0xc0, !PT ;  /* 0xfffffff80b0b7812 */ /* 0x000fc400078ec0ff */
[----:B------:R-:W-:Y:S02]  /*1370*/  IADD3 R9, PT, PT, R8, UR4, -R9 ;  /* 0x0000000408097c10 */ /* 0x000fe4000fffe809 */
[----:B------:R-:W-:Y:S01]  /*1380*/  IADD3 R11, PT, PT, R10, UR4, -R11 ;  /* 0x000000040a0b7c10 */ /* 0x000fe2000fffe80b */
[----:B------:R-:W-:Y:S02]  /*1390*/  IMAD.MOV.U32 R10, RZ, RZ, R7 ;  /* 0x000000ffff0a7224 */ /* 0x000fe400078e0007 */
[----:B------:R-:W-:Y:S01]  /*13a0*/  VIADD R7, R7, 0x1 ;  /* 0x0000000107077836 */ /* 0x000fe20000000000 */
[----:B------:R-:W-:Y:S04]  /*13b0*/  LDS.U8 R9, [R9] ;  /* 0x0000000009097984 */ /* 0x000fe80000000000 */
[----:B------:R-:W0:Y:S02]  /*13c0*/  LDS.U8 R8, [R11] ;  /* 0x000000000b087984 */ /* 0x000e240000000000 */
[----:B0-----:R-:W-:-:S13]  /*13d0*/  ISETP.EQ.AND P2, PT, R9, R8, PT ;  /* 0x000000080900720c */ /* 0x001fda0003f42270 */
[----:B------:R-:W-:Y:S05]  /*13e0*/  @!P0 BRA P2, `(.L_x_41) ;  /* 0xfffffffc00bc8947 */ /* 0x000fea000103ffff */
[----:B------:R-:W-:Y:S05]  /*13f0*/  BSYNC.RECONVERGENT B2 ;  /* 0x0000000000027941 */ /* 0x000fea0003800200 */
.L_x_40:
[----:B------:R-:W-:Y:S02]  /*1400*/  PRMT R7, R8, 0x8880, RZ ;  /* 0x0000888008077816 */ /* 0x000fe400000000ff */
[----:B------:R-:W-:Y:S02]  /*1410*/  PRMT R8, R9, 0x8880, RZ ;  /* 0x0000888009087816 */ /* 0x000fe400000000ff */
[----:B------:R-:W-:Y:S02]  /*1420*/  ISETP.NE.AND P2, PT, R10, 0x8, PT ;  /* 0x000000080a00780c */ /* 0x000fe40003f45270 */
[----:B------:R-:W-:-:S13]  /*1430*/  ISETP.GE.AND P0, PT, R8, R7, PT ;  /* 0x000000070800720c */ /* 0x000fda0003f06270 */
[----:B------:R-:W-:Y:S05]  /*1440*/  @!P0 BRA P2, `(.L_x_42) ;  /* 0x0000000000708947 */ /* 0x000fea0001000000 */
[----:B------:R-:W-:Y:S05]  /*1450*/  BREAK.RELIABLE B0 ;  /* 0x0000000000007942 */ /* 0x000fea0003800100 */
[----:B------:R-:W-:Y:S05]  /*1460*/  BRA `(.L_x_37) ;  /* 0x0000000000747947 */ /* 0x000fea0003800000 */
.L_x_39:
[----:B------:R-:W-:Y:S01]  /*1470*/  BSSY.RECONVERGENT B2, `(.L_x_43) ;  /* 0x0000013000027945 */ /* 0x000fe20003800200 */
[----:B------:R-:W-:-:S07]  /*1480*/  IMAD.MOV.U32 R7, RZ, RZ, RZ ;  /* 0x000000ffff077224 */ /* 0x000fce00078e00ff */
.L_x_44:
[--C-:B-1----:R-:W-:Y:S01]  /*1490*/  IMAD.IADD R8, R6, 0x1, R7.reuse ;  /* 0x0000000106087824 */ /* 0x102fe200078e0207 */
        /* <DEDUP_REMOVED lines=17> */
.L_x_43:
[----:B------:R-:W-:Y:S02]  /*15b0*/  PRMT R7, R8, 0x8880, RZ ;  /* 0x0000888008077816 */ /* 0x000fe400000000ff */
[----:B------:R-:W-:-:S04]  /*15c0*/  PRMT R8, R9, 0x8880, RZ ;  /* 0x0000888009087816 */ /* 0x000fc800000000ff */
[----:B------:R-:W-:-:S04]  /*15d0*/  ISETP.GE.AND P0, PT, R8, R7, PT ;  /* 0x000000070800720c */ /* 0x000fc80003f06270 */
[----:B------:R-:W-:-:S13]  /*15e0*/  ISETP.EQ.OR P0, PT, R10, 0x8, P0 ;  /* 0x000000080a00780c */ /* 0x000fda0000702670 */
[----:B------:R-:W-:Y:S05]  /*15f0*/  @P0 BREAK.RELIABLE B0 ;  /* 0x0000000000000942 */ /* 0x000fea0003800100 */
[----:B------:R-:W-:Y:S05]  /*1600*/  @P0 BRA `(.L_x_37) ;  /* 0x00000000000c0947 */ /* 0x000fea0003800000 */
.L_x_42:
[----:B------:R-:W-:Y:S05]  /*1610*/  BSYNC.RELIABLE B0 ;  /* 0x0000000000007941 */ /* 0x000fea0003800100 */
.L_x_38:
[----:B------:R2:W-:Y:S04]  /*1620*/  STS [R5], R6 ;  /* 0x0000000605007388 */ /* 0x0005e80000000800 */
[----:B------:R2:W-:Y:S02]  /*1630*/  STS [R5+0x8], R4 ;  /* 0x0000080405007388 */ /* 0x0005e40000000800 */
.L_x_37:
[----:B------:R-:W-:Y:S05]  /*1640*/  BSYNC.RECONVERGENT B1 ;  /* 0x0000000000017941 */ /* 0x000fea0003800200 */
.L_x_36:
[----:B------:R-:W-:Y:S05]  /*1650*/  WARPSYNC.ALL ;  /* 0x0000000000007948 */ /* 0x000fea0003800000 */
[----:B------:R-:W-:Y:S06]  /*1660*/  BAR.SYNC.DEFER_BLOCKING 0x0 ;  /* 0x0000000000007b1d */ /* 0x000fec0000010000 */
[----:B------:R-:W-:Y:S04]  /*1670*/  BSSY.RECONVERGENT B1, `(.L_x_45) ;  /* 0x000003f000017945 */ /* 0x000fe80003800200 */
[----:B------:R-:W-:Y:S05]  /*1680*/  @P1 BRA `(.L_x_46) ;  /* 0x0000000000f41947 */ /* 0x000fea0003800000 */
[----:B-12---:R1:W2:Y:S01]  /*1690*/  LDS R5, [R2] ;  /* 0x0000000002057984 */ /* 0x0062a20000000800 */
[----:B------:R-:W-:Y:S01]  /*16a0*/  ISETP.NE.AND P0, PT, R12, RZ, PT ;  /* 0x000000ff0c00720c */ /* 0x000fe20003f05270 */
[----:B------:R-:W-:Y:S02]  /*16b0*/  BSSY.RELIABLE B0, `(.L_x_47) ;  /* 0x0000038000007945 */ /* 0x000fe40003800100 */
[----:B0-----:R1:W0:Y:S10]  /*16c0*/  LDS R7, [R2+0x4] ;  /* 0x0000040002077984 */ /* 0x0012340000000800 */
[----:B-1----:R-:W-:Y:S05]  /*16d0*/  @!P0 BRA `(.L_x_48) ;  /* 0x00000000006c8947 */ /* 0x002fea0003800000 */
[----:B------:R-:W-:Y:S01]  /*16e0*/  BSSY.RECONVERGENT B2, `(.L_x_49) ;  /* 0x0000013000027945 */ /* 0x000fe20003800200 */
[----:B------:R-:W-:-:S07]  /*16f0*/  IMAD.MOV.U32 R4, RZ, RZ, RZ ;  /* 0x000000ffff047224 */ /* 0x000fce00078e00ff */
.L_x_50:
        /* <DEDUP_REMOVED lines=18> */
.L_x_49:
[----:B------:R-:W-:Y:S02]  /*1820*/  PRMT R4, R8, 0x8880, RZ ;  /* 0x0000888008047816 */ /* 0x000fe400000000ff */
[----:B------:R-:W-:Y:S02]  /*1830*/  PRMT R9, R9, 0x8880, RZ ;  /* 0x0000888009097816 */ /* 0x000fe400000000ff */
[----:B------:R-:W-:Y:S02]  /*1840*/  ISETP.NE.AND P1, PT, R6, 0x8, PT ;  /* 0x000000080600780c */ /* 0x000fe40003f25270 */
[----:B------:R-:W-:-:S13]  /*1850*/  ISETP.GE.AND P0, PT, R9, R4, PT ;  /* 0x000000040900720c */ /* 0x000fda0003f06270 */
[----:B------:R-:W-:Y:S05]  /*1860*/  @!P0 BRA P1, `(.L_x_51) ;  /* 0x0000000000708947 */ /* 0x000fea0000800000 */
[----:B------:R-:W-:Y:S05]  /*1870*/  BREAK.RELIABLE B0 ;  /* 0x0000000000007942 */ /* 0x000fea0003800100 */
[----:B------:R-:W-:Y:S05]  /*1880*/  BRA `(.L_x_46) ;  /* 0x0000000000747947 */ /* 0x000fea0003800000 */
.L_x_48:
[----:B------:R-:W-:Y:S01]  /*1890*/  BSSY.RECONVERGENT B2, `(.L_x_52) ;  /* 0x0000013000027945 */ /* 0x000fe20003800200 */
[----:B------:R-:W-:-:S07]  /*18a0*/  IMAD.MOV.U32 R4, RZ, RZ, RZ ;  /* 0x000000ffff047224 */ /* 0x000fce00078e00ff */
.L_x_53:
        /* <DEDUP_REMOVED lines=18> */
.L_x_52:
[----:B------:R-:W-:Y:S02]  /*19d0*/  PRMT R4, R8, 0x8880, RZ ;  /* 0x0000888008047816 */ /* 0x000fe400000000ff */
[----:B------:R-:W-:-:S04]  /*19e0*/  PRMT R9, R9, 0x8880, RZ ;  /* 0x0000888009097816 */ /* 0x000fc800000000ff */
[----:B------:R-:W-:-:S04]  /*19f0*/  ISETP.GE.AND P0, PT, R9, R4, PT ;  /* 0x000000040900720c */ /* 0x000fc80003f06270 */
[----:B------:R-:W-:-:S13]  /*1a00*/  ISETP.EQ.OR P0, PT, R6, 0x8, P0 ;  /* 0x000000080600780c */ /* 0x000fda0000702670 */
[----:B------:R-:W-:Y:S05]  /*1a10*/  @P0 BREAK.RELIABLE B0 ;  /* 0x0000000000000942 */ /* 0x000fea0003800100 */
[----:B------:R-:W-:Y:S05]  /*1a20*/  @P0 BRA `(.L_x_46) ;  /* 0x00000000000c0947 */ /* 0x000fea0003800000 */
.L_x_51:
[----:B------:R-:W-:Y:S05]  /*1a30*/  BSYNC.RELIABLE B0 ;  /* 0x0000000000007941 */ /* 0x000fea0003800100 */
.L_x_47:
[----:B------:R3:W-:Y:S04]  /*1a40*/  STS [R2], R7 ;  /* 0x0000000702007388 */ /* 0x0007e80000000800 */
[----:B------:R3:W-:Y:S02]  /*1a50*/  STS [R2+0x4], R5 ;  /* 0x0000040502007388 */ /* 0x0007e40000000800 */
.L_x_46:
[----:B------:R-:W-:Y:S05]  /*1a60*/  BSYNC.RECONVERGENT B1 ;  /* 0x0000000000017941 */ /* 0x000fea0003800200 */
.L_x_45:
[----:B------:R-:W-:Y:S05]  /*1a70*/  WARPSYNC.ALL ;  /* 0x0000000000007948 */ /* 0x000fea0003800000 */
[----:B------:R-:W-:Y:S08]  /*1a80*/  BAR.SYNC.DEFER_BLOCKING 0x0 ;  /* 0x0000000000007b1d */ /* 0x000ff00000010000 */
[----:B0123--:R-:W0:Y:S01]  /*1a90*/  LDC.64 R4, c[0x0][0x388] ;  /* 0x0000e200ff047b82 */ /* 0x00fe220000000a00 */
[----:B------:R-:W1:Y:S01]  /*1aa0*/  LDS R3, [R3] ;  /* 0x0000000003037984 */ /* 0x000e620000000800 */
[----:B0-----:R-:W-:-:S05]  /*1ab0*/  IMAD.WIDE.U32 R4, R0, 0x4, R4 ;  /* 0x0000000400047825 */ /* 0x001fca00078e0004 */
[----:B-1----:R-:W-:Y:S01]  /*1ac0*/  STG.E desc[UR8][R4.64], R3 ;  /* 0x0000000304007986 */ /* 0x002fe2000c101908 */
[----:B------:R-:W-:Y:S05]  /*1ad0*/  EXIT ;  /* 0x000000000000794d */ /* 0x000fea0003800000 */
.L_x_54:
[----:B------:R-:W-:-:S00]  /*1ae0*/  BRA `(.L_x_54) ;  /* 0xfffffffc00fc7947 */ /* 0x000fc0000383ffff */
[----:B------:R-:W-:-:S00]  /*1af0*/  NOP ;  /* 0x0000000000007918 */ /* 0x000fc00000000000 */
        /* <DEDUP_REMOVED lines=8> */
.L_x_55:


//--------------------- .nv.shared._Z12bitonic_sortPcPi --------------------------
	.section	.nv.shared._Z12bitonic_sortPcPi,"aw",@nobits
	.sectionflags	@""
	.align	4
.nv.shared._Z12bitonic_sortPcPi:
	.zero		1064


//--------------------- .nv.shared.reserved.0     --------------------------
	.section	.nv.shared.reserved.0,"aw",@nobits
	.weak		__nv_reservedSMEM_offset_0_alias
	.size		__nv_reservedSMEM_offset_0_alias, 0, 64
	.other		__nv_reservedSMEM_offset_0_alias,@"STO_CUDA_RESERVED_SHARED STV_DEFAULT"
__nv_reservedSMEM_offset_0_alias:
	.zero		0
	.zero		64


//--------------------- .nv.constant0._Z12bitonic_sortPcPi --------------------------
	.section	.nv.constant0._Z12bitonic_sortPcPi,"a",@progbits
	.sectionflags	@""
	.align	4
.nv.constant0._Z12bitonic_sortPcPi:
	.zero		912


//--------------------- SYMBOLS --------------------------

	.type		.nv.reservedSmem.offset0,@object
	.size		.nv.reservedSmem.offset0,0x4
	.type		.nv.reservedSmem.cap,@object
	.size		.nv.reservedSmem.cap,0x4
